//
// Generated by NVIDIA NVVM Compiler
//
// Compiler Build ID: CL-36424714
// Cuda compilation tools, release 13.0, V13.0.88
// Based on NVVM 20.0.0
//

.version 9.0
.target sm_100
.address_size 64


.entry _Z15_calc_distancesPdPKdS1_ii(
	.param .u64 .ptr .align 1 _Z15_calc_distancesPdPKdS1_ii_param_0,
	.param .u64 .ptr .align 1 _Z15_calc_distancesPdPKdS1_ii_param_1,
	.param .u64 .ptr .align 1 _Z15_calc_distancesPdPKdS1_ii_param_2,
	.param .u32 _Z15_calc_distancesPdPKdS1_ii_param_3,
	.param .u32 _Z15_calc_distancesPdPKdS1_ii_param_4
)
{
	.reg .pred 	%p<6>;
	.reg .b32 	%r<22>;
	.reg .b64 	%rd<13>;
	.reg .b64 	%fd<40>;

	ld.param.u64 	%rd1, [_Z15_calc_distancesPdPKdS1_ii_param_0];
	ld.param.u64 	%rd2, [_Z15_calc_distancesPdPKdS1_ii_param_1];
	ld.param.u64 	%rd3, [_Z15_calc_distancesPdPKdS1_ii_param_2];
	ld.param.u32 	%r4, [_Z15_calc_distancesPdPKdS1_ii_param_3];
	ld.param.u32 	%r5, [_Z15_calc_distancesPdPKdS1_ii_param_4];
	mov.u32 	%r6, %ctaid.x;
	mov.u32 	%r7, %ntid.x;
	mov.u32 	%r8, %tid.x;
	mad.lo.s32 	%r1, %r6, %r7, %r8;
	mov.u32 	%r9, %ctaid.y;
	mov.u32 	%r10, %ntid.y;
	mov.u32 	%r11, %tid.y;
	mad.lo.s32 	%r12, %r9, %r10, %r11;
	setp.ge.s32 	%p1, %r1, %r4;
	setp.ge.s32 	%p2, %r12, %r5;
	or.pred  	%p3, %p1, %p2;
	@%p3 bra 	$L__BB0_2;
	cvta.to.global.u64 	%rd4, %rd2;
	cvta.to.global.u64 	%rd5, %rd3;
	cvta.to.global.u64 	%rd6, %rd1;
	mul.lo.s32 	%r13, %r1, 3;
	mul.wide.s32 	%rd7, %r13, 8;
	add.s64 	%rd8, %rd4, %rd7;
	ld.global.f64 	%fd1, [%rd8];
	mul.lo.s32 	%r14, %r12, 3;
	mul.wide.u32 	%rd9, %r14, 8;
	add.s64 	%rd10, %rd5, %rd9;
	ld.global.f64 	%fd2, [%rd10];
	sub.f64 	%fd3, %fd1, %fd2;
	ld.global.f64 	%fd4, [%rd8+8];
	ld.global.f64 	%fd5, [%rd10+8];
	sub.f64 	%fd6, %fd4, %fd5;
	ld.global.f64 	%fd7, [%rd8+16];
	ld.global.f64 	%fd8, [%rd10+16];
	sub.f64 	%fd9, %fd7, %fd8;
	abs.f64 	%fd10, %fd3;
	abs.f64 	%fd11, %fd6;
	abs.f64 	%fd12, %fd9;
	add.f64 	%fd13, %fd10, %fd11;
	add.f64 	%fd14, %fd13, %fd12;
	min.f64 	%fd15, %fd10, %fd11;
	max.f64 	%fd16, %fd10, %fd11;
	min.f64 	%fd17, %fd16, %fd12;
	max.f64 	%fd18, %fd16, %fd12;
	{
	.reg .b32 %temp; 
	mov.b64 	{%temp, %r15}, %fd18;
	}
	and.b32  	%r16, %r15, -4194304;
	xor.b32  	%r17, %r16, 2144337920;
	mov.b32 	%r18, 0;
	mov.b64 	%fd19, {%r18, %r17};
	mul.f64 	%fd20, %fd17, %fd19;
	mul.f64 	%fd21, %fd15, %fd19;
	mul.f64 	%fd22, %fd18, %fd19;
	mul.f64 	%fd23, %fd20, %fd20;
	fma.rn.f64 	%fd24, %fd21, %fd21, %fd23;
	fma.rn.f64 	%fd25, %fd22, %fd22, %fd24;
	min.f64 	%fd26, %fd25, 0d7FEFFFFFFFFFFFFF;
	rsqrt.approx.ftz.f64 	%fd27, %fd26;
	mul.rn.f64 	%fd28, %fd27, %fd27;
	neg.f64 	%fd29, %fd28;
	fma.rn.f64 	%fd30, %fd26, %fd29, 0d3FF0000000000000;
	fma.rn.f64 	%fd31, %fd30, 0d3FD8000000000000, 0d3FE0000000000000;
	mul.rn.f64 	%fd32, %fd30, %fd27;
	fma.rn.f64 	%fd33, %fd31, %fd32, %fd27;
	mul.f64 	%fd34, %fd25, %fd33;
	or.b32  	%r19, %r16, 1048576;
	mov.b64 	%fd35, {%r18, %r19};
	mul.f64 	%fd36, %fd35, %fd34;
	setp.gt.f64 	%p4, %fd14, %fd18;
	selp.f64 	%fd37, %fd36, %fd14, %p4;
	mov.f64 	%fd38, 0d7FF0000000000000;
	{
	.reg .b32 %temp; 
	mov.b64 	{%temp, %r20}, %fd38;
	}
	setp.lt.u32 	%p5, %r15, %r20;
	selp.f64 	%fd39, %fd37, %fd18, %p5;
	mad.lo.s32 	%r21, %r5, %r1, %r12;
	mul.wide.s32 	%rd11, %r21, 8;
	add.s64 	%rd12, %rd6, %rd11;
	st.global.f64 	[%rd12], %fd39;
$L__BB0_2:
	ret;

}


// ===== COMPILED SASS (sm_100) =====

	.target	sm_100

	.elftype	@"ET_EXEC"


//--------------------- .note.nv.tkinfo           --------------------------
	.section	.note.nv.tkinfo,"",@"SHT_NOTE"
	.sectionflags	@"SHF_NOTE_NV_TKINFO"
	.tkinfo
        /*0018*/ 	.word	0x00000002
        /*0030*/ 	.string	""
        /*0030*/ 	.string	"ptxas"
        /*0030*/ 	.string	"Cuda compilation tools, release 13.0, V13.0.88"
        /*0030*/ 	.string	"Build cuda_13.0.r13.0/compiler.36424714_0"
        /*0030*/ 	.string	"-arch sm_100 -m 64 "



//--------------------- .note.nv.cuinfo           --------------------------
	.section	.note.nv.cuinfo,"",@"SHT_NOTE"
	.sectionflags	@"SHF_NOTE_NV_CUINFO"
        /*0018*/ 	.short	0x0002
        /*001a*/ 	.short	0x0064
        /*001c*/ 	.short	0x0082
	.zero		2


//--------------------- .nv.info                  --------------------------
	.section	.nv.info,"",@"SHT_CUDA_INFO"
	.align	4


	//----- nvinfo : EIATTR_REGCOUNT
	.align		4
        /*0000*/ 	.byte	0x04, 0x2f
        /*0002*/ 	.short	(.L_1 - .L_0)
	.align		4
.L_0:
        /*0004*/ 	.word	index@(_Z15_calc_distancesPdPKdS1_ii)
        /*0008*/ 	.word	0x00000018


	//----- nvinfo : EIATTR_FRAME_SIZE
	.align		4
.L_1:
        /*000c*/ 	.byte	0x04, 0x11
        /*000e*/ 	.short	(.L_3 - .L_2)
	.align		4
.L_2:
        /*0010*/ 	.word	index@(_Z15_calc_distancesPdPKdS1_ii)
        /*0014*/ 	.word	0x00000000


	//----- nvinfo : EIATTR_MIN_STACK_SIZE
	.align		4
.L_3:
        /*0018*/ 	.byte	0x04, 0x12
        /*001a*/ 	.short	(.L_5 - .L_4)
	.align		4
.L_4:
        /*001c*/ 	.word	index@(_Z15_calc_distancesPdPKdS1_ii)
        /*0020*/ 	.word	0x00000000
.L_5:


//--------------------- .nv.compat                --------------------------
	.section	.nv.compat,"",@"SHT_CUDA_COMPAT_INFO"
	.align	4
        /*0000*/ 	.byte	0x02, 0x09, 0x00, 0x00, 0x02, 0x02, 0x01, 0x00, 0x02, 0x05, 0x05, 0x00, 0x03, 0x07, 0x01, 0x01
        /*0010*/ 	.byte	0x02, 0x03, 0x00, 0x00, 0x02, 0x06, 0x01, 0x00, 0x04, 0x0b, 0x08, 0x00, 0x01, 0x00, 0x00, 0x00
        /*0020*/ 	.byte	0x00, 0x00, 0x00, 0x00


//--------------------- .nv.info._Z15_calc_distancesPdPKdS1_ii --------------------------
	.section	.nv.info._Z15_calc_distancesPdPKdS1_ii,"",@"SHT_CUDA_INFO"
	.sectionflags	@""
	.align	4


	//----- nvinfo : EIATTR_CUDA_API_VERSION
	.align		4
        /*0000*/ 	.byte	0x04, 0x37
        /*0002*/ 	.short	(.L_7 - .L_6)
.L_6:
        /*0004*/ 	.word	0x00000082


	//----- nvinfo : EIATTR_KPARAM_INFO
	.align		4
.L_7:
        /*0008*/ 	.byte	0x04, 0x17
        /*000a*/ 	.short	(.L_9 - .L_8)
.L_8:
        /*000c*/ 	.word	0x00000000
        /*0010*/ 	.short	0x0004
        /*0012*/ 	.short	0x001c
        /*0014*/ 	.byte	0x00, 0xf0, 0x11, 0x00


	//----- nvinfo : EIATTR_KPARAM_INFO
	.align		4
.L_9:
        /*0018*/ 	.byte	0x04, 0x17
        /*001a*/ 	.short	(.L_11 - .L_10)
.L_10:
        /*001c*/ 	.word	0x00000000
        /*0020*/ 	.short	0x0003
        /*0022*/ 	.short	0x0018
        /*0024*/ 	.byte	0x00, 0xf0, 0x11, 0x00


	//----- nvinfo : EIATTR_KPARAM_INFO
	.align		4
.L_11:
        /*0028*/ 	.byte	0x04, 0x17
        /*002a*/ 	.short	(.L_13 - .L_12)
.L_12:
        /*002c*/ 	.word	0x00000000
        /*0030*/ 	.short	0x0002
        /*0032*/ 	.short	0x0010
        /*0034*/ 	.byte	0x00, 0xf5, 0x21, 0x00


	//----- nvinfo : EIATTR_KPARAM_INFO
	.align		4
.L_13:
        /*0038*/ 	.byte	0x04, 0x17
        /*003a*/ 	.short	(.L_15 - .L_14)
.L_14:
        /*003c*/ 	.word	0x00000000
        /*0040*/ 	.short	0x0001
        /*0042*/ 	.short	0x0008
        /*0044*/ 	.byte	0x00, 0xf5, 0x21, 0x00


	//----- nvinfo : EIATTR_KPARAM_INFO
	.align		4
.L_15:
        /*0048*/ 	.byte	0x04, 0x17
        /*004a*/ 	.short	(.L_17 - .L_16)
.L_16:
        /*004c*/ 	.word	0x00000000
        /*0050*/ 	.short	0x0000
        /*0052*/ 	.short	0x0000
        /*0054*/ 	.byte	0x00, 0xf5, 0x21, 0x00


	//----- nvinfo : EIATTR_SPARSE_MMA_MASK
	.align		4
.L_17:
        /*0058*/ 	.byte	0x03, 0x50
        /*005a*/ 	.short	0x0000


	//----- nvinfo : EIATTR_MAXREG_COUNT
	.align		4
        /*005c*/ 	.byte	0x03, 0x1b
        /*005e*/ 	.short	0x00ff


	//----- nvinfo : EIATTR_MERCURY_ISA_VERSION
	.align		4
        /*0060*/ 	.byte	0x03, 0x5f
        /*0062*/ 	.short	0x0101


	//----- nvinfo : EIATTR_VRC_CTA_INIT_COUNT
	.align		4
        /*0064*/ 	.byte	0x02, 0x4a
	.zero		1
	.zero		1


	//----- nvinfo : EIATTR_EXIT_INSTR_OFFSETS
	.align		4
        /*0068*/ 	.byte	0x04, 0x1c
        /*006a*/ 	.short	(.L_19 - .L_18)


	//   ....[0]....
.L_18:
        /*006c*/ 	.word	0x000000c0


	//   ....[1]....
        /*0070*/ 	.word	0x000006b0


	//----- nvinfo : EIATTR_CBANK_PARAM_SIZE
	.align		4
.L_19:
        /*0074*/ 	.byte	0x03, 0x19
        /*0076*/ 	.short	0x0020


	//----- nvinfo : EIATTR_PARAM_CBANK
	.align		4
        /*0078*/ 	.byte	0x04, 0x0a
        /*007a*/ 	.short	(.L_21 - .L_20)
	.align		4
.L_20:
        /*007c*/ 	.word	index@(.nv.constant0._Z15_calc_distancesPdPKdS1_ii)
        /*0080*/ 	.short	0x0380
        /*0082*/ 	.short	0x0020


	//----- nvinfo : EIATTR_SW_WAR
	.align		4
.L_21:
        /*0084*/ 	.byte	0x04, 0x36
        /*0086*/ 	.short	(.L_23 - .L_22)
.L_22:
        /*0088*/ 	.word	0x00000008
.L_23:


//--------------------- .nv.callgraph             --------------------------
	.section	.nv.callgraph,"",@"SHT_CUDA_CALLGRAPH"
	.align	4
	.sectionentsize	8
	.align		4
        /*0000*/ 	.word	0x00000000
	.align		4
        /*0004*/ 	.word	0xffffffff
	.align		4
        /*0008*/ 	.word	0x00000000
	.align		4
        /*000c*/ 	.word	0xfffffffe
	.align		4
        /*0010*/ 	.word	0x00000000
	.align		4
        /*0014*/ 	.word	0xfffffffd
	.align		4
        /*0018*/ 	.word	0x00000000
	.align		4
        /*001c*/ 	.word	0xfffffffc


//--------------------- .text._Z15_calc_distancesPdPKdS1_ii --------------------------
	.section	.text._Z15_calc_distancesPdPKdS1_ii,"ax",@progbits
	.align	128
.text._Z15_calc_distancesPdPKdS1_ii:
        .type           _Z15_calc_distancesPdPKdS1_ii,@function
        .size           _Z15_calc_distancesPdPKdS1_ii,(.L_x_1 - _Z15_calc_distancesPdPKdS1_ii)
        .other          _Z15_calc_distancesPdPKdS1_ii,@"STO_CUDA_ENTRY STV_DEFAULT"
_Z15_calc_distancesPdPKdS1_ii:
[----:B------:R-:W-:Y:S01]  /*0000*/  LDC R1, c[0x0][0x37c] ;  /* 0x0000df00ff017b82 */ /* 0x000fe20000000800 */
[----:B------:R-:W0:Y:S07]  /*0010*/  S2R R2, SR_TID.Y ;  /* 0x0000000000027919 */ /* 0x000e2e0000002200 */
[----:B------:R-:W1:Y:S01]  /*0020*/  LDC R0, c[0x0][0x360] ;  /* 0x0000d800ff007b82 */ /* 0x000e620000000800 */
[----:B------:R-:W2:Y:S01]  /*0030*/  LDCU.64 UR6, c[0x0][0x398] ;  /* 0x00007300ff0677ac */ /* 0x000ea20008000a00 */
[----:B------:R-:W1:Y:S06]  /*0040*/  S2R R5, SR_TID.X ;  /* 0x0000000000057919 */ /* 0x000e6c0000002100 */
[----:B------:R-:W0:Y:S08]  /*0050*/  S2UR UR5, SR_CTAID.Y ;  /* 0x00000000000579c3 */ /* 0x000e300000002600 */
[----:B------:R-:W0:Y:S08]  /*0060*/  LDC R3, c[0x0][0x364] ;  /* 0x0000d900ff037b82 */ /* 0x000e300000000800 */
[----:B------:R-:W1:Y:S01]  /*0070*/  S2UR UR4, SR_CTAID.X ;  /* 0x00000000000479c3 */ /* 0x000e620000002500 */
[----:B0-----:R-:W-:-:S05]  /*0080*/  IMAD R3, R3, UR5, R2 ;  /* 0x0000000503037c24 */ /* 0x001fca000f8e0202 */
[----:B--2---:R-:W-:Y:S01]  /*0090*/  ISETP.GE.AND P0, PT, R3, UR7, PT ;  /* 0x0000000703007c0c */ /* 0x004fe2000bf06270 */
[----:B-1----:R-:W-:-:S05]  /*00a0*/  IMAD R0, R0, UR4, R5 ;  /* 0x0000000400007c24 */ /* 0x002fca000f8e0205 */
[----:B------:R-:W-:-:S13]  /*00b0*/  ISETP.GE.OR P0, PT, R0, UR6, P0 ;  /* 0x0000000600007c0c */ /* 0x000fda0008706670 */
[----:B------:R-:W-:Y:S05]  /*00c0*/  @P0 EXIT ;  /* 0x000000000000094d */ /* 0x000fea0003800000 */
[----:B------:R-:W0:Y:S01]  /*00d0*/  LDC.64 R8, c[0x0][0x388] ;  /* 0x0000e200ff087b82 */ /* 0x000e220000000a00 */
[----:B------:R-:W1:Y:S01]  /*00e0*/  LDCU.64 UR8, c[0x0][0x358] ;  /* 0x00006b00ff0877ac */ /* 0x000e620008000a00 */
[----:B------:R-:W-:Y:S02]  /*00f0*/  IMAD R5, R0, 0x3, RZ ;  /* 0x0000000300057824 */ /* 0x000fe400078e02ff */
[----:B------:R-:W-:-:S04]  /*0100*/  IMAD R7, R3, 0x3, RZ ;  /* 0x0000000303077824 */ /* 0x000fc800078e02ff */
[----:B------:R-:W2:Y:S01]  /*0110*/  LDC.64 R14, c[0x0][0x390] ;  /* 0x0000e400ff0e7b82 */ /* 0x000ea20000000a00 */
[----:B0-----:R-:W-:-:S05]  /*0120*/  IMAD.WIDE R8, R5, 0x8, R8 ;  /* 0x0000000805087825 */ /* 0x001fca00078e0208 */
[----:B-1----:R-:W3:Y:S01]  /*0130*/  LDG.E.64 R4, desc[UR8][R8.64] ;  /* 0x0000000808047981 */ /* 0x002ee2000c1e1b00 */
[----:B--2---:R-:W-:-:S03]  /*0140*/  IMAD.WIDE.U32 R14, R7, 0x8, R14 ;  /* 0x00000008070e7825 */ /* 0x004fc600078e000e */
[----:B------:R-:W2:Y:S04]  /*0150*/  LDG.E.64 R10, desc[UR8][R8.64+0x8] ;  /* 0x00000808080a7981 */ /* 0x000ea8000c1e1b00 */
[----:B------:R-:W3:Y:S04]  /*0160*/  LDG.E.64 R6, desc[UR8][R14.64] ;  /* 0x000000080e067981 */ /* 0x000ee8000c1e1b00 */
[----:B------:R-:W2:Y:S04]  /*0170*/  LDG.E.64 R12, desc[UR8][R14.64+0x8] ;  /* 0x000008080e0c7981 */ /* 0x000ea8000c1e1b00 */
[----:B------:R-:W4:Y:S04]  /*0180*/  LDG.E.64 R16, desc[UR8][R8.64+0x10] ;  /* 0x0000100808107981 */ /* 0x000f28000c1e1b00 */
[----:B------:R-:W4:Y:S01]  /*0190*/  LDG.E.64 R18, desc[UR8][R14.64+0x10] ;  /* 0x000010080e127981 */ /* 0x000f22000c1e1b00 */
[----:B------:R-:W-:Y:S01]  /*01a0*/  UMOV UR4, 0xffffffff ;  /* 0xffffffff00047882 */ /* 0x000fe20000000000 */
[----:B------:R-:W-:-:S02]  /*01b0*/  UMOV UR5, 0x7fefffff ;  /* 0x7fefffff00057882 */ /* 0x000fc40000000000 */
[----:B------:R-:W-:Y:S01]  /*01c0*/  UMOV UR6, UR5 ;  /* 0x0000000500067c82 */ /* 0x000fe20008000000 */
[----:B------:R-:W-:Y:S01]  /*01d0*/  IMAD.MOV.U32 R20, RZ, RZ, 0x0 ;  /* 0x00000000ff147424 */ /* 0x000fe200078e00ff */
[----:B---3--:R-:W-:Y:S02]  /*01e0*/  DADD R4, R4, -R6 ;  /* 0x0000000004047229 */ /* 0x008fe40000000806 */
[----:B--2---:R-:W-:-:S08]  /*01f0*/  DADD R6, R10, -R12 ;  /* 0x000000000a067229 */ /* 0x004fd0000000080c */
[----:B------:R-:W-:Y:S01]  /*0200*/  DSETP.MAX.AND P0, P1, |R4|, |R6|, PT ;  /* 0x400000060400722a */ /* 0x000fe2000390f200 */
[----:B------:R-:W-:Y:S01]  /*0210*/  IMAD.MOV.U32 R2, RZ, RZ, R5 ;  /* 0x000000ffff027224 */ /* 0x000fe200078e0005 */
[----:B----4-:R-:W-:Y:S01]  /*0220*/  DADD R10, R16, -R18 ;  /* 0x00000000100a7229 */ /* 0x010fe20000000812 */
[----:B------:R-:W-:Y:S02]  /*0230*/  IMAD.MOV.U32 R17, RZ, RZ, R7 ;  /* 0x000000ffff117224 */ /* 0x000fe400078e0007 */
[----:B------:R-:W-:-:S03]  /*0240*/  IMAD.MOV.U32 R13, RZ, RZ, R6 ;  /* 0x000000ffff0d7224 */ /* 0x000fc600078e0006 */
[----:B------:R-:W-:Y:S01]  /*0250*/  FSEL R19, |R2|, |R17|, P0 ;  /* 0x4000001102137208 */ /* 0x000fe20000000200 */
[----:B------:R-:W-:-:S05]  /*0260*/  IMAD.MOV.U32 R2, RZ, RZ, R4 ;  /* 0x000000ffff027224 */ /* 0x000fca00078e0004 */
[----:B------:R-:W-:Y:S02]  /*0270*/  @P1 LOP3.LUT R19, R17, 0x80000, RZ, 0xfc, !PT ;  /* 0x0008000011131812 */ /* 0x000fe400078efcff */
[----:B------:R-:W-:Y:S02]  /*0280*/  SEL R12, R2, R13, P0 ;  /* 0x0000000d020c7207 */ /* 0x000fe40000000000 */
[----:B------:R-:W-:Y:S01]  /*0290*/  MOV R13, R19 ;  /* 0x00000013000d7202 */ /* 0x000fe20000000f00 */
[----:B------:R-:W-:Y:S01]  /*02a0*/  DSETP.MIN.AND P0, P1, |R4|, |R6|, PT ;  /* 0x400000060400722a */ /* 0x000fe20003900200 */
[----:B------:R-:W-:-:S04]  /*02b0*/  IMAD.MOV.U32 R9, RZ, RZ, R6 ;  /* 0x000000ffff097224 */ /* 0x000fc800078e0006 */
[C-C-:B------:R-:W-:Y:S01]  /*02c0*/  DSETP.MAX.AND P4, P5, |R10|.reuse, R12.reuse, PT ;  /* 0x0000000c0a00722a */ /* 0x140fe20003d8f200 */
[----:B------:R-:W-:Y:S01]  /*02d0*/  IMAD.MOV.U32 R8, RZ, RZ, R11 ;  /* 0x000000ffff087224 */ /* 0x000fe200078e000b */
[----:B------:R-:W-:Y:S01]  /*02e0*/  DSETP.MIN.AND P2, P3, |R10|, R12, PT ;  /* 0x0000000c0a00722a */ /* 0x000fe20003b40200 */
[----:B------:R-:W-:Y:S01]  /*02f0*/  SEL R14, R2, R9, P0 ;  /* 0x00000009020e7207 */ /* 0x000fe20000000000 */
[----:B------:R-:W-:Y:S01]  /*0300*/  IMAD.MOV.U32 R15, RZ, RZ, R13 ;  /* 0x000000ffff0f7224 */ /* 0x000fe200078e000d */
[----:B------:R-:W-:Y:S01]  /*0310*/  MOV R2, R10 ;  /* 0x0000000a00027202 */ /* 0x000fe20000000f00 */
[----:B------:R-:W-:-:S03]  /*0320*/  IMAD.MOV.U32 R9, RZ, RZ, R12 ;  /* 0x000000ffff097224 */ /* 0x000fc600078e000c */
[----:B------:R-:W-:Y:S01]  /*0330*/  FSEL R19, |R8|, R15, P4 ;  /* 0x0000000f08137208 */ /* 0x000fe20002000200 */
[----:B------:R-:W-:Y:S01]  /*0340*/  IMAD.MOV.U32 R17, RZ, RZ, R12 ;  /* 0x000000ffff117224 */ /* 0x000fe200078e000c */
[----:B------:R-:W-:Y:S01]  /*0350*/  SEL R8, R2, R9, P4 ;  /* 0x0000000902087207 */ /* 0x000fe20002000000 */
[----:B------:R-:W-:Y:S02]  /*0360*/  IMAD.MOV.U32 R2, RZ, RZ, R11 ;  /* 0x000000ffff027224 */ /* 0x000fe400078e000b */
[----:B------:R-:W-:Y:S01]  /*0370*/  @P5 LOP3.LUT R19, R15, 0x80000, RZ, 0xfc, !PT ;  /* 0x000800000f135812 */ /* 0x000fe200078efcff */
[----:B------:R-:W-:Y:S02]  /*0380*/  IMAD.MOV.U32 R12, RZ, RZ, R10 ;  /* 0x000000ffff0c7224 */ /* 0x000fe400078e000a */
[----:B------:R-:W-:Y:S02]  /*0390*/  FSEL R21, |R2|, R15, P2 ;  /* 0x0000000f02157208 */ /* 0x000fe40001000200 */
[----:B------:R-:W-:-:S02]  /*03a0*/  MOV R9, R19 ;  /* 0x0000001300097202 */ /* 0x000fc40000000f00 */
[----:B------:R-:W-:Y:S01]  /*03b0*/  SEL R16, R12, R17, P2 ;  /* 0x000000110c107207 */ /* 0x000fe20001000000 */
[----:B------:R-:W-:Y:S01]  /*03c0*/  IMAD.MOV.U32 R12, RZ, RZ, R5 ;  /* 0x000000ffff0c7224 */ /* 0x000fe200078e0005 */
[----:B------:R-:W-:Y:S01]  /*03d0*/  @P3 LOP3.LUT R21, R15, 0x80000, RZ, 0xfc, !PT ;  /* 0x000800000f153812 */ /* 0x000fe200078efcff */
[----:B------:R-:W-:Y:S01]  /*03e0*/  IMAD.MOV.U32 R15, RZ, RZ, R7 ;  /* 0x000000ffff0f7224 */ /* 0x000fe200078e0007 */
[----:B------:R-:W-:Y:S02]  /*03f0*/  LOP3.LUT R2, R9, 0xffc00000, RZ, 0xc0, !PT ;  /* 0xffc0000009027812 */ /* 0x000fe400078ec0ff */
[----:B------:R-:W-:Y:S02]  /*0400*/  MOV R17, R21 ;  /* 0x0000001500117202 */ /* 0x000fe40000000f00 */
[----:B------:R-:W-:Y:S01]  /*0410*/  FSEL R19, |R12|, |R15|, P0 ;  /* 0x4000000f0c137208 */ /* 0x000fe20000000200 */
[----:B------:R-:W-:Y:S01]  /*0420*/  IMAD.MOV.U32 R12, RZ, RZ, RZ ;  /* 0x000000ffff0c7224 */ /* 0x000fe200078e00ff */
[----:B------:R-:W-:-:S02]  /*0430*/  LOP3.LUT R13, R2, 0x7fd00000, RZ, 0x3c, !PT ;  /* 0x7fd00000020d7812 */ /* 0x000fc400078e3cff */
[----:B------:R-:W-:-:S04]  /*0440*/  @P1 LOP3.LUT R19, R15, 0x80000, RZ, 0xfc, !PT ;  /* 0x000800000f131812 */ /* 0x000fc800078efcff */
[----:B------:R-:W-:Y:S01]  /*0450*/  DMUL R16, R16, R12 ;  /* 0x0000000c10107228 */ /* 0x000fe20000000000 */
[----:B------:R-:W-:-:S06]  /*0460*/  IMAD.MOV.U32 R15, RZ, RZ, R19 ;  /* 0x000000ffff0f7224 */ /* 0x000fcc00078e0013 */
[----:B------:R-:W-:Y:S02]  /*0470*/  DMUL R14, R14, R12 ;  /* 0x0000000c0e0e7228 */ /* 0x000fe40000000000 */
[----:B------:R-:W-:Y:S02]  /*0480*/  DMUL R16, R16, R16 ;  /* 0x0000001010107228 */ /* 0x000fe40000000000 */
[----:B------:R-:W-:-:S06]  /*0490*/  DMUL R12, R8, R12 ;  /* 0x0000000c080c7228 */ /* 0x000fcc0000000000 */
[----:B------:R-:W-:-:S08]  /*04a0*/  DFMA R16, R14, R14, R16 ;  /* 0x0000000e0e10722b */ /* 0x000fd00000000010 */
[----:B------:R-:W-:-:S08]  /*04b0*/  DFMA R12, R12, R12, R16 ;  /* 0x0000000c0c0c722b */ /* 0x000fd00000000010 */
[----:B------:R-:W-:Y:S01]  /*04c0*/  DSETP.MIN.AND P0, P1, R12, UR4, PT ;  /* 0x000000040c007e2a */ /* 0x000fe2000b900000 */
[----:B------:R-:W-:Y:S01]  /*04d0*/  IMAD.U32 R15, RZ, RZ, UR6 ;  /* 0x00000006ff0f7e24 */ /* 0x000fe2000f8e00ff */
[----:B------:R-:W-:-:S04]  /*04e0*/  MOV R14, R13 ;  /* 0x0000000d000e7202 */ /* 0x000fc80000000f00 */
[----:B------:R-:W-:-:S08]  /*04f0*/  FSEL R17, R14, UR6, P0 ;  /* 0x000000060e117c08 */ /* 0x000fd00008000000 */
[----:B------:R-:W-:-:S04]  /*0500*/  @P1 LOP3.LUT R17, R15, 0x80000, RZ, 0xfc, !PT ;  /* 0x000800000f111812 */ /* 0x000fc800078efcff */
[----:B------:R-:W0:Y:S01]  /*0510*/  MUFU.RSQ64H R15, R17 ;  /* 0x00000011000f7308 */ /* 0x000e220000001c00 */
[----:B------:R-:W-:-:S05]  /*0520*/  IMAD.MOV.U32 R14, RZ, RZ, R12 ;  /* 0x000000ffff0e7224 */ /* 0x000fca00078e000c */
[----:B------:R-:W-:Y:S01]  /*0530*/  SEL R16, R14, UR4, P0 ;  /* 0x000000040e107c07 */ /* 0x000fe20008000000 */
[----:B------:R-:W-:-:S06]  /*0540*/  IMAD.MOV.U32 R14, RZ, RZ, RZ ;  /* 0x000000ffff0e7224 */ /* 0x000fcc00078e00ff */
[----:B0-----:R-:W-:Y:S01]  /*0550*/  DMUL R18, R14, R14 ;  /* 0x0000000e0e127228 */ /* 0x001fe20000000000 */
[----:B------:R-:W-:-:S07]  /*0560*/  MOV R21, 0x3fd80000 ;  /* 0x3fd8000000157802 */ /* 0x000fce0000000f00 */
[----:B------:R-:W-:-:S08]  /*0570*/  DFMA R18, R16, -R18, 1 ;  /* 0x3ff000001012742b */ /* 0x000fd00000000812 */
[----:B------:R-:W-:Y:S02]  /*0580*/  DFMA R20, R18, R20, 0.5 ;  /* 0x3fe000001214742b */ /* 0x000fe40000000014 */
[----:B------:R-:W-:Y:S02]  /*0590*/  DMUL R18, R14, R18 ;  /* 0x000000120e127228 */ /* 0x000fe40000000000 */
[----:B------:R-:W-:Y:S01]  /*05a0*/  DADD R6, |R4|, |R6| ;  /* 0x0000000004067229 */ /* 0x000fe20000000606 */
[----:B------:R-:W0:Y:S05]  /*05b0*/  LDC.64 R4, c[0x0][0x380] ;  /* 0x0000e000ff047b82 */ /* 0x000e2a0000000a00 */
[----:B------:R-:W-:-:S02]  /*05c0*/  DFMA R18, R20, R18, R14 ;  /* 0x000000121412722b */ /* 0x000fc4000000000e */
[----:B------:R-:W-:-:S06]  /*05d0*/  DADD R6, |R10|, R6 ;  /* 0x000000000a067229 */ /* 0x000fcc0000000206 */
[----:B------:R-:W-:Y:S01]  /*05e0*/  DMUL R18, R12, R18 ;  /* 0x000000120c127228 */ /* 0x000fe20000000000 */
[----:B------:R-:W-:Y:S01]  /*05f0*/  LOP3.LUT R13, R2, 0x100000, RZ, 0xfc, !PT ;  /* 0x00100000020d7812 */ /* 0x000fe200078efcff */
[----:B------:R-:W-:Y:S01]  /*0600*/  IMAD.MOV.U32 R12, RZ, RZ, RZ ;  /* 0x000000ffff0c7224 */ /* 0x000fe200078e00ff */
[----:B------:R-:W-:-:S05]  /*0610*/  DSETP.GT.AND P0, PT, R6, R8, PT ;  /* 0x000000080600722a */ /* 0x000fca0003f04000 */
[----:B------:R-:W-:Y:S01]  /*0620*/  DMUL R18, R18, R12 ;  /* 0x0000000c12127228 */ /* 0x000fe20000000000 */
[----:B------:R-:W-:-:S09]  /*0630*/  ISETP.GE.U32.AND P1, PT, R9, 0x7ff00000, PT ;  /* 0x7ff000000900780c */ /* 0x000fd20003f26070 */
[----:B------:R-:W-:Y:S01]  /*0640*/  FSEL R19, R19, R7, P0 ;  /* 0x0000000713137208 */ /* 0x000fe20000000000 */
[----:B------:R-:W-:Y:S01]  /*0650*/  IMAD R7, R0, UR7, R3 ;  /* 0x0000000700077c24 */ /* 0x000fe2000f8e0203 */
[----:B------:R-:W-:Y:S02]  /*0660*/  FSEL R11, R18, R6, P0 ;  /* 0x00000006120b7208 */ /* 0x000fe40000000000 */
[----:B------:R-:W-:Y:S01]  /*0670*/  FSEL R3, R19, R9, !P1 ;  /* 0x0000000913037208 */ /* 0x000fe20004800000 */
[----:B0-----:R-:W-:Y:S01]  /*0680*/  IMAD.WIDE R4, R7, 0x8, R4 ;  /* 0x0000000807047825 */ /* 0x001fe200078e0204 */
[----:B------:R-:W-:-:S05]  /*0690*/  FSEL R2, R11, R8, !P1 ;  /* 0x000000080b027208 */ /* 0x000fca0004800000 */
[----:B------:R-:W-:Y:S01]  /*06a0*/  STG.E.64 desc[UR8][R4.64], R2 ;  /* 0x0000000204007986 */ /* 0x000fe2000c101b08 */
[----:B------:R-:W-:Y:S05]  /*06b0*/  EXIT ;  /* 0x000000000000794d */ /* 0x000fea0003800000 */
.L_x_0:
[----:B------:R-:W-:-:S00]  /*06c0*/  BRA `(.L_x_0) ;  /* 0xfffffffc00fc7947 */ /* 0x000fc0000383ffff */
[----:B------:R-:W-:-:S00]  /*06d0*/  NOP ;  /* 0x0000000000007918 */ /* 0x000fc00000000000 */
        /* <DEDUP_REMOVED lines=10> */
.L_x_1:


//--------------------- .nv.shared.reserved.0     --------------------------
	.section	.nv.shared.reserved.0,"aw",@nobits
	.weak		__nv_reservedSMEM_offset_0_alias
	.size		__nv_reservedSMEM_offset_0_alias, 0, 64
	.other		__nv_reservedSMEM_offset_0_alias,@"STO_CUDA_RESERVED_SHARED STV_DEFAULT"
__nv_reservedSMEM_offset_0_alias:
	.zero		0
	.zero		64


//--------------------- .nv.constant0._Z15_calc_distancesPdPKdS1_ii --------------------------
	.section	.nv.constant0._Z15_calc_distancesPdPKdS1_ii,"a",@progbits
	.sectionflags	@""
	.align	4
.nv.constant0._Z15_calc_distancesPdPKdS1_ii:
	.zero		928


//--------------------- SYMBOLS --------------------------

	.type		.nv.reservedSmem.offset0,@object
	.size		.nv.reservedSmem.offset0,0x4
